//
// Generated by NVIDIA NVVM Compiler
//
// Compiler Build ID: CL-36424714
// Cuda compilation tools, release 13.0, V13.0.88
// Based on NVVM 20.0.0
//

.version 9.0
.target sm_100
.address_size 64

	// .globl	_Z21matrix_product_globalPdS_S_
.const .align 4 .u32 n;

.visible .entry _Z21matrix_product_globalPdS_S_(
	.param .u64 .ptr .align 1 _Z21matrix_product_globalPdS_S__param_0,
	.param .u64 .ptr .align 1 _Z21matrix_product_globalPdS_S__param_1,
	.param .u64 .ptr .align 1 _Z21matrix_product_globalPdS_S__param_2
)
{
	.reg .pred 	%p<21>;
	.reg .b32 	%r<114>;
	.reg .b64 	%rd<57>;
	.reg .b64 	%fd<67>;

	ld.param.u64 	%rd5, [_Z21matrix_product_globalPdS_S__param_0];
	ld.param.u64 	%rd6, [_Z21matrix_product_globalPdS_S__param_1];
	ld.param.u64 	%rd7, [_Z21matrix_product_globalPdS_S__param_2];
	cvta.to.global.u64 	%rd1, %rd6;
	cvta.to.global.u64 	%rd2, %rd5;
	cvta.to.global.u64 	%rd3, %rd7;
	mov.u32 	%r67, %ntid.x;
	mov.u32 	%r68, %ctaid.x;
	mov.u32 	%r69, %tid.x;
	mad.lo.s32 	%r94, %r67, %r68, %r69;
	mov.u32 	%r2, %tid.y;
	ld.const.u32 	%r70, [n];
	setp.ge.s32 	%p1, %r94, %r70;
	@%p1 bra 	$L__BB0_31;
	setp.lt.s32 	%p2, %r70, 1;
	@%p2 bra 	$L__BB0_18;
	and.b32  	%r4, %r70, 7;
	add.s32 	%r5, %r4, -1;
	and.b32  	%r6, %r70, 2147483640;
	and.b32  	%r7, %r70, 1;
	neg.s32 	%r8, %r6;
	shl.b32 	%r9, %r70, 3;
	mul.lo.s32 	%r10, %r70, 3;
	shl.b32 	%r11, %r70, 2;
	mul.lo.s32 	%r12, %r70, 7;
$L__BB0_3:
	setp.lt.s32 	%p11, %r2, %r70;
	@%p11 bra 	$L__BB0_5;
$L__BB0_4:
	add.s32 	%r94, %r94, 256;
	setp.lt.s32 	%p20, %r94, %r70;
	@%p20 bra 	$L__BB0_3;
	bra.uni 	$L__BB0_31;
$L__BB0_5:
	mul.lo.s32 	%r15, %r70, %r94;
	mov.u32 	%r95, %r2;
$L__BB0_6:
	add.s32 	%r80, %r70, -1;
	setp.lt.u32 	%p12, %r80, 7;
	mov.b32 	%r107, 0;
	mov.f64 	%fd66, 0d0000000000000000;
	@%p12 bra 	$L__BB0_9;
	add.s32 	%r104, %r70, %r95;
	shl.b32 	%r81, %r70, 1;
	add.s32 	%r103, %r81, %r95;
	add.s32 	%r102, %r10, %r95;
	add.s32 	%r101, %r11, %r95;
	mad.lo.s32 	%r100, %r70, 5, %r95;
	mad.lo.s32 	%r99, %r70, 6, %r95;
	add.s32 	%r98, %r12, %r95;
	mov.f64 	%fd66, 0d0000000000000000;
	mov.u32 	%r96, %r15;
	mov.u32 	%r97, %r95;
	mov.u32 	%r105, %r8;
$L__BB0_8:
	.pragma "nounroll";
	mul.wide.s32 	%rd17, %r96, 8;
	add.s64 	%rd18, %rd2, %rd17;
	ld.global.f64 	%fd16, [%rd18];
	mul.wide.u32 	%rd19, %r97, 8;
	add.s64 	%rd20, %rd1, %rd19;
	ld.global.f64 	%fd17, [%rd20];
	fma.rn.f64 	%fd18, %fd16, %fd17, %fd66;
	ld.global.f64 	%fd19, [%rd18+8];
	mul.wide.u32 	%rd21, %r104, 8;
	add.s64 	%rd22, %rd1, %rd21;
	ld.global.f64 	%fd20, [%rd22];
	fma.rn.f64 	%fd21, %fd19, %fd20, %fd18;
	ld.global.f64 	%fd22, [%rd18+16];
	mul.wide.u32 	%rd23, %r103, 8;
	add.s64 	%rd24, %rd1, %rd23;
	ld.global.f64 	%fd23, [%rd24];
	fma.rn.f64 	%fd24, %fd22, %fd23, %fd21;
	ld.global.f64 	%fd25, [%rd18+24];
	mul.wide.u32 	%rd25, %r102, 8;
	add.s64 	%rd26, %rd1, %rd25;
	ld.global.f64 	%fd26, [%rd26];
	fma.rn.f64 	%fd27, %fd25, %fd26, %fd24;
	ld.global.f64 	%fd28, [%rd18+32];
	mul.wide.u32 	%rd27, %r101, 8;
	add.s64 	%rd28, %rd1, %rd27;
	ld.global.f64 	%fd29, [%rd28];
	fma.rn.f64 	%fd30, %fd28, %fd29, %fd27;
	ld.global.f64 	%fd31, [%rd18+40];
	mul.wide.u32 	%rd29, %r100, 8;
	add.s64 	%rd30, %rd1, %rd29;
	ld.global.f64 	%fd32, [%rd30];
	fma.rn.f64 	%fd33, %fd31, %fd32, %fd30;
	ld.global.f64 	%fd34, [%rd18+48];
	mul.wide.u32 	%rd31, %r99, 8;
	add.s64 	%rd32, %rd1, %rd31;
	ld.global.f64 	%fd35, [%rd32];
	fma.rn.f64 	%fd36, %fd34, %fd35, %fd33;
	ld.global.f64 	%fd37, [%rd18+56];
	mul.wide.u32 	%rd33, %r98, 8;
	add.s64 	%rd34, %rd1, %rd33;
	ld.global.f64 	%fd38, [%rd34];
	fma.rn.f64 	%fd66, %fd37, %fd38, %fd36;
	add.s32 	%r105, %r105, 8;
	add.s32 	%r104, %r104, %r9;
	add.s32 	%r103, %r103, %r9;
	add.s32 	%r102, %r102, %r9;
	add.s32 	%r101, %r101, %r9;
	add.s32 	%r100, %r100, %r9;
	add.s32 	%r99, %r99, %r9;
	add.s32 	%r98, %r98, %r9;
	add.s32 	%r97, %r97, %r9;
	add.s32 	%r96, %r96, 8;
	setp.ne.s32 	%p13, %r105, 0;
	mov.u32 	%r107, %r6;
	@%p13 bra 	$L__BB0_8;
$L__BB0_9:
	setp.eq.s32 	%p14, %r4, 0;
	@%p14 bra 	$L__BB0_17;
	setp.lt.u32 	%p15, %r5, 3;
	@%p15 bra 	$L__BB0_12;
	add.s32 	%r82, %r15, %r107;
	mul.wide.s32 	%rd35, %r82, 8;
	add.s64 	%rd36, %rd2, %rd35;
	ld.global.f64 	%fd40, [%rd36];
	mad.lo.s32 	%r83, %r70, %r107, %r95;
	mul.wide.u32 	%rd37, %r83, 8;
	add.s64 	%rd38, %rd1, %rd37;
	ld.global.f64 	%fd41, [%rd38];
	fma.rn.f64 	%fd42, %fd40, %fd41, %fd66;
	ld.global.f64 	%fd43, [%rd36+8];
	add.s32 	%r84, %r83, %r70;
	mul.wide.u32 	%rd39, %r84, 8;
	add.s64 	%rd40, %rd1, %rd39;
	ld.global.f64 	%fd44, [%rd40];
	fma.rn.f64 	%fd45, %fd43, %fd44, %fd42;
	ld.global.f64 	%fd46, [%rd36+16];
	add.s32 	%r85, %r84, %r70;
	mul.wide.u32 	%rd41, %r85, 8;
	add.s64 	%rd42, %rd1, %rd41;
	ld.global.f64 	%fd47, [%rd42];
	fma.rn.f64 	%fd48, %fd46, %fd47, %fd45;
	ld.global.f64 	%fd49, [%rd36+24];
	add.s32 	%r86, %r85, %r70;
	mul.wide.u32 	%rd43, %r86, 8;
	add.s64 	%rd44, %rd1, %rd43;
	ld.global.f64 	%fd50, [%rd44];
	fma.rn.f64 	%fd66, %fd49, %fd50, %fd48;
	add.s32 	%r107, %r107, 4;
$L__BB0_12:
	and.b32  	%r87, %r70, 3;
	setp.eq.s32 	%p16, %r87, 0;
	@%p16 bra 	$L__BB0_17;
	setp.eq.s32 	%p17, %r87, 1;
	@%p17 bra 	$L__BB0_15;
	add.s32 	%r88, %r15, %r107;
	mul.wide.s32 	%rd45, %r88, 8;
	add.s64 	%rd46, %rd2, %rd45;
	ld.global.f64 	%fd52, [%rd46];
	mad.lo.s32 	%r89, %r70, %r107, %r95;
	mul.wide.u32 	%rd47, %r89, 8;
	add.s64 	%rd48, %rd1, %rd47;
	ld.global.f64 	%fd53, [%rd48];
	fma.rn.f64 	%fd54, %fd52, %fd53, %fd66;
	ld.global.f64 	%fd55, [%rd46+8];
	add.s32 	%r90, %r89, %r70;
	mul.wide.u32 	%rd49, %r90, 8;
	add.s64 	%rd50, %rd1, %rd49;
	ld.global.f64 	%fd56, [%rd50];
	fma.rn.f64 	%fd66, %fd55, %fd56, %fd54;
	add.s32 	%r107, %r107, 2;
$L__BB0_15:
	setp.eq.s32 	%p18, %r7, 0;
	@%p18 bra 	$L__BB0_17;
	add.s32 	%r91, %r15, %r107;
	mul.wide.s32 	%rd51, %r91, 8;
	add.s64 	%rd52, %rd2, %rd51;
	ld.global.f64 	%fd57, [%rd52];
	mad.lo.s32 	%r92, %r70, %r107, %r95;
	mul.wide.u32 	%rd53, %r92, 8;
	add.s64 	%rd54, %rd1, %rd53;
	ld.global.f64 	%fd58, [%rd54];
	fma.rn.f64 	%fd66, %fd57, %fd58, %fd66;
$L__BB0_17:
	add.s32 	%r93, %r15, %r95;
	mul.wide.s32 	%rd55, %r93, 8;
	add.s64 	%rd56, %rd3, %rd55;
	st.global.f64 	[%rd56], %fd66;
	add.s32 	%r95, %r95, 32;
	setp.lt.s32 	%p19, %r95, %r70;
	@%p19 bra 	$L__BB0_6;
	bra.uni 	$L__BB0_4;
$L__BB0_18:
	not.b32 	%r71, %r2;
	add.s32 	%r72, %r70, %r71;
	shr.u32 	%r73, %r72, 5;
	add.s32 	%r74, %r73, 1;
	and.b32  	%r50, %r74, 7;
	add.s32 	%r51, %r50, -1;
	and.b32  	%r52, %r74, 268435448;
	and.b32  	%r53, %r74, 3;
	and.b32  	%r54, %r72, 96;
	and.b32  	%r55, %r72, 32;
$L__BB0_19:
	setp.ge.s32 	%p3, %r2, %r70;
	@%p3 bra 	$L__BB0_30;
	mul.lo.s32 	%r57, %r70, %r94;
	mov.b32 	%r111, 0;
	mov.u32 	%r112, %r2;
$L__BB0_21:
	.pragma "nounroll";
	mov.u32 	%r58, %r112;
	add.s32 	%r76, %r57, %r58;
	mul.wide.s32 	%rd8, %r76, 8;
	add.s64 	%rd4, %rd3, %rd8;
	mov.b64 	%rd9, 0;
	st.global.u64 	[%rd4], %rd9;
	st.global.u64 	[%rd4+256], %rd9;
	st.global.u64 	[%rd4+512], %rd9;
	st.global.u64 	[%rd4+768], %rd9;
	st.global.u64 	[%rd4+1024], %rd9;
	st.global.u64 	[%rd4+1280], %rd9;
	st.global.u64 	[%rd4+1536], %rd9;
	st.global.u64 	[%rd4+1792], %rd9;
	add.s32 	%r112, %r58, 256;
	add.s32 	%r111, %r111, 8;
	setp.ne.s32 	%p4, %r111, %r52;
	@%p4 bra 	$L__BB0_21;
	setp.eq.s32 	%p5, %r50, 0;
	@%p5 bra 	$L__BB0_30;
	setp.lt.u32 	%p6, %r51, 3;
	@%p6 bra 	$L__BB0_25;
	mov.b64 	%rd10, 0;
	st.global.u64 	[%rd4+2048], %rd10;
	st.global.u64 	[%rd4+2304], %rd10;
	st.global.u64 	[%rd4+2560], %rd10;
	st.global.u64 	[%rd4+2816], %rd10;
	add.s32 	%r112, %r58, 384;
$L__BB0_25:
	setp.eq.s32 	%p7, %r53, 0;
	@%p7 bra 	$L__BB0_30;
	setp.eq.s32 	%p8, %r54, 0;
	@%p8 bra 	$L__BB0_28;
	add.s32 	%r77, %r57, %r112;
	mul.wide.s32 	%rd11, %r77, 8;
	add.s64 	%rd12, %rd3, %rd11;
	mov.b64 	%rd13, 0;
	st.global.u64 	[%rd12], %rd13;
	st.global.u64 	[%rd12+256], %rd13;
	add.s32 	%r112, %r112, 64;
$L__BB0_28:
	setp.ne.s32 	%p9, %r55, 0;
	@%p9 bra 	$L__BB0_30;
	add.s32 	%r78, %r57, %r112;
	mul.wide.s32 	%rd14, %r78, 8;
	add.s64 	%rd15, %rd3, %rd14;
	mov.b64 	%rd16, 0;
	st.global.u64 	[%rd15], %rd16;
$L__BB0_30:
	add.s32 	%r94, %r94, 256;
	setp.lt.s32 	%p10, %r94, %r70;
	@%p10 bra 	$L__BB0_19;
$L__BB0_31:
	ret;

}


// ===== COMPILED SASS (sm_100) =====

	.target	sm_100

	.elftype	@"ET_EXEC"


//--------------------- .note.nv.tkinfo           --------------------------
	.section	.note.nv.tkinfo,"",@"SHT_NOTE"
	.sectionflags	@"SHF_NOTE_NV_TKINFO"
	.tkinfo
        /*0018*/ 	.word	0x00000002
        /*0030*/ 	.string	""
        /*0030*/ 	.string	"ptxas"
        /*0030*/ 	.string	"Cuda compilation tools, release 13.0, V13.0.88"
        /*0030*/ 	.string	"Build cuda_13.0.r13.0/compiler.36424714_0"
        /*0030*/ 	.string	"-arch sm_100 -m 64 "



//--------------------- .note.nv.cuinfo           --------------------------
	.section	.note.nv.cuinfo,"",@"SHT_NOTE"
	.sectionflags	@"SHF_NOTE_NV_CUINFO"
        /*0018*/ 	.short	0x0002
        /*001a*/ 	.short	0x0064
        /*001c*/ 	.short	0x0082
	.zero		2


//--------------------- .nv.info                  --------------------------
	.section	.nv.info,"",@"SHT_CUDA_INFO"
	.align	4


	//----- nvinfo : EIATTR_REGCOUNT
	.align		4
        /*0000*/ 	.byte	0x04, 0x2f
        /*0002*/ 	.short	(.L_2 - .L_1)
	.align		4
.L_1:
        /*0004*/ 	.word	index@(_Z21matrix_product_globalPdS_S_)
        /*0008*/ 	.word	0x00000020


	//----- nvinfo : EIATTR_FRAME_SIZE
	.align		4
.L_2:
        /*000c*/ 	.byte	0x04, 0x11
        /*000e*/ 	.short	(.L_4 - .L_3)
	.align		4
.L_3:
        /*0010*/ 	.word	index@(_Z21matrix_product_globalPdS_S_)
        /*0014*/ 	.word	0x00000000


	//----- nvinfo : EIATTR_MIN_STACK_SIZE
	.align		4
.L_4:
        /*0018*/ 	.byte	0x04, 0x12
        /*001a*/ 	.short	(.L_6 - .L_5)
	.align		4
.L_5:
        /*001c*/ 	.word	index@(_Z21matrix_product_globalPdS_S_)
        /*0020*/ 	.word	0x00000000
.L_6:


//--------------------- .nv.compat                --------------------------
	.section	.nv.compat,"",@"SHT_CUDA_COMPAT_INFO"
	.align	4
        /*0000*/ 	.byte	0x02, 0x09, 0x00, 0x00, 0x02, 0x02, 0x01, 0x00, 0x02, 0x05, 0x05, 0x00, 0x03, 0x07, 0x01, 0x01
        /*0010*/ 	.byte	0x02, 0x03, 0x00, 0x00, 0x02, 0x06, 0x01, 0x00, 0x04, 0x0b, 0x08, 0x00, 0x01, 0x00, 0x00, 0x00
        /*0020*/ 	.byte	0x00, 0x00, 0x00, 0x00


//--------------------- .nv.info._Z21matrix_product_globalPdS_S_ --------------------------
	.section	.nv.info._Z21matrix_product_globalPdS_S_,"",@"SHT_CUDA_INFO"
	.sectionflags	@""
	.align	4


	//----- nvinfo : EIATTR_CUDA_API_VERSION
	.align		4
        /*0000*/ 	.byte	0x04, 0x37
        /*0002*/ 	.short	(.L_8 - .L_7)
.L_7:
        /*0004*/ 	.word	0x00000082


	//----- nvinfo : EIATTR_KPARAM_INFO
	.align		4
.L_8:
        /*0008*/ 	.byte	0x04, 0x17
        /*000a*/ 	.short	(.L_10 - .L_9)
.L_9:
        /*000c*/ 	.word	0x00000000
        /*0010*/ 	.short	0x0002
        /*0012*/ 	.short	0x0010
        /*0014*/ 	.byte	0x00, 0xf5, 0x21, 0x00


	//----- nvinfo : EIATTR_KPARAM_INFO
	.align		4
.L_10:
        /*0018*/ 	.byte	0x04, 0x17
        /*001a*/ 	.short	(.L_12 - .L_11)
.L_11:
        /*001c*/ 	.word	0x00000000
        /*0020*/ 	.short	0x0001
        /*0022*/ 	.short	0x0008
        /*0024*/ 	.byte	0x00, 0xf5, 0x21, 0x00


	//----- nvinfo : EIATTR_KPARAM_INFO
	.align		4
.L_12:
        /*0028*/ 	.byte	0x04, 0x17
        /*002a*/ 	.short	(.L_14 - .L_13)
.L_13:
        /*002c*/ 	.word	0x00000000
        /*0030*/ 	.short	0x0000
        /*0032*/ 	.short	0x0000
        /*0034*/ 	.byte	0x00, 0xf5, 0x21, 0x00


	//----- nvinfo : EIATTR_SPARSE_MMA_MASK
	.align		4
.L_14:
        /*0038*/ 	.byte	0x03, 0x50
        /*003a*/ 	.short	0x0000


	//----- nvinfo : EIATTR_MAXREG_COUNT
	.align		4
        /*003c*/ 	.byte	0x03, 0x1b
        /*003e*/ 	.short	0x00ff


	//----- nvinfo : EIATTR_MERCURY_ISA_VERSION
	.align		4
        /*0040*/ 	.byte	0x03, 0x5f
        /*0042*/ 	.short	0x0101


	//----- nvinfo : EIATTR_VRC_CTA_INIT_COUNT
	.align		4
        /*0044*/ 	.byte	0x02, 0x4a
	.zero		1
	.zero		1


	//----- nvinfo : EIATTR_EXIT_INSTR_OFFSETS
	.align		4
        /*0048*/ 	.byte	0x04, 0x1c
        /*004a*/ 	.short	(.L_16 - .L_15)


	//   ....[0]....
.L_15:
        /*004c*/ 	.word	0x00000070


	//   ....[1]....
        /*0050*/ 	.word	0x000009d0


	//   ....[2]....
        /*0054*/ 	.word	0x00000d40


	//----- nvinfo : EIATTR_CRS_STACK_SIZE
	.align		4
.L_16:
        /*0058*/ 	.byte	0x04, 0x1e
        /*005a*/ 	.short	(.L_18 - .L_17)
.L_17:
        /*005c*/ 	.word	0x00000000


	//----- nvinfo : EIATTR_CBANK_PARAM_SIZE
	.align		4
.L_18:
        /*0060*/ 	.byte	0x03, 0x19
        /*0062*/ 	.short	0x0018


	//----- nvinfo : EIATTR_PARAM_CBANK
	.align		4
        /*0064*/ 	.byte	0x04, 0x0a
        /*0066*/ 	.short	(.L_20 - .L_19)
	.align		4
.L_19:
        /*0068*/ 	.word	index@(.nv.constant0._Z21matrix_product_globalPdS_S_)
        /*006c*/ 	.short	0x0380
        /*006e*/ 	.short	0x0018


	//----- nvinfo : EIATTR_SW_WAR
	.align		4
.L_20:
        /*0070*/ 	.byte	0x04, 0x36
        /*0072*/ 	.short	(.L_22 - .L_21)
.L_21:
        /*0074*/ 	.word	0x00000008
.L_22:


//--------------------- .nv.callgraph             --------------------------
	.section	.nv.callgraph,"",@"SHT_CUDA_CALLGRAPH"
	.align	4
	.sectionentsize	8
	.align		4
        /*0000*/ 	.word	0x00000000
	.align		4
        /*0004*/ 	.word	0xffffffff
	.align		4
        /*0008*/ 	.word	0x00000000
	.align		4
        /*000c*/ 	.word	0xfffffffe
	.align		4
        /*0010*/ 	.word	0x00000000
	.align		4
        /*0014*/ 	.word	0xfffffffd
	.align		4
        /*0018*/ 	.word	0x00000000
	.align		4
        /*001c*/ 	.word	0xfffffffc


//--------------------- .nv.constant3             --------------------------
	.section	.nv.constant3,"a",@progbits
	.align	4
.nv.constant3:
	.type		n,@object
	.size		n,(.L_0 - n)
n:
	.zero		4
.L_0:


//--------------------- .text._Z21matrix_product_globalPdS_S_ --------------------------
	.section	.text._Z21matrix_product_globalPdS_S_,"ax",@progbits
	.align	128
        .global         _Z21matrix_product_globalPdS_S_
        .type           _Z21matrix_product_globalPdS_S_,@function
        .size           _Z21matrix_product_globalPdS_S_,(.L_x_15 - _Z21matrix_product_globalPdS_S_)
        .other          _Z21matrix_product_globalPdS_S_,@"STO_CUDA_ENTRY STV_DEFAULT"
_Z21matrix_product_globalPdS_S_:
.text._Z21matrix_product_globalPdS_S_:
[----:B------:R-:W-:Y:S01]  /*0000*/  LDC R1, c[0x0][0x37c] ;  /* 0x0000df00ff017b82 */ /* 0x000fe20000000800 */
[----:B------:R-:W0:Y:S01]  /*0010*/  S2R R4, SR_CTAID.X ;  /* 0x0000000000047919 */ /* 0x000e220000002500 */
[----:B------:R-:W0:Y:S01]  /*0020*/  LDCU UR5, c[0x0][0x360] ;  /* 0x00006c00ff0577ac */ /* 0x000e220008000800 */
[----:B------:R-:W0:Y:S01]  /*0030*/  S2R R3, SR_TID.X ;  /* 0x0000000000037919 */ /* 0x000e220000002100 */
[----:B------:R-:W1:Y:S01]  /*0040*/  LDCU UR4, c[0x3][URZ] ;  /* 0x00c00000ff0477ac */ /* 0x000e620008000800 */
[----:B0-----:R-:W-:-:S05]  /*0050*/  IMAD R4, R4, UR5, R3 ;  /* 0x0000000504047c24 */ /* 0x001fca000f8e0203 */
[----:B-1----:R-:W-:-:S13]  /*0060*/  ISETP.GE.AND P0, PT, R4, UR4, PT ;  /* 0x0000000404007c0c */ /* 0x002fda000bf06270 */
[----:B------:R-:W-:Y:S05]  /*0070*/  @P0 EXIT ;  /* 0x000000000000094d */ /* 0x000fea0003800000 */
[----:B------:R-:W0:Y:S01]  /*0080*/  S2R R3, SR_TID.Y ;  /* 0x0000000000037919 */ /* 0x000e220000002200 */
[----:B------:R-:W-:Y:S01]  /*0090*/  UISETP.GE.AND UP0, UPT, UR4, 0x1, UPT ;  /* 0x000000010400788c */ /* 0x000fe2000bf06270 */
[----:B------:R-:W1:Y:S08]  /*00a0*/  LDCU.64 UR8, c[0x0][0x358] ;  /* 0x00006b00ff0877ac */ /* 0x000e700008000a00 */
[----:B------:R-:W-:Y:S05]  /*00b0*/  BRA.U !UP0, `(.L_x_0) ;  /* 0x0000000908487547 */ /* 0x000fea000b800000 */
[----:B------:R-:W-:Y:S02]  /*00c0*/  ULOP3.LUT UR5, UR4, 0x7, URZ, 0xc0, !UPT ;  /* 0x0000000704057892 */ /* 0x000fe4000f8ec0ff */
[----:B------:R-:W-:Y:S02]  /*00d0*/  ULOP3.LUT UR4, UR4, 0x7ffffff8, URZ, 0xc0, !UPT ;  /* 0x7ffffff804047892 */ /* 0x000fe4000f8ec0ff */
[----:B------:R-:W-:Y:S02]  /*00e0*/  UIADD3 UR6, UPT, UPT, UR5, -0x1, URZ ;  /* 0xffffffff05067890 */ /* 0x000fe4000fffe0ff */
[----:B------:R-:W-:Y:S02]  /*00f0*/  UIADD3 UR7, UPT, UPT, -UR4, URZ, URZ ;  /* 0x000000ff04077290 */ /* 0x000fe4000fffe1ff */
[----:B------:R-:W-:-:S11]  /*0100*/  UISETP.GE.U32.AND UP1, UPT, UR6, 0x3, UPT ;  /* 0x000000030600788c */ /* 0x000fd6000bf26070 */
.L_x_8:
[----:B------:R-:W2:Y:S01]  /*0110*/  LDCU UR6, c[0x3][URZ] ;  /* 0x00c00000ff0677ac */ /* 0x000ea20008000800 */
[----:B------:R-:W-:Y:S01]  /*0120*/  BSSY.RECONVERGENT B0, `(.L_x_1) ;  /* 0x0000087000007945 */ /* 0x000fe20003800200 */
[----:B--2---:R-:W-:-:S04]  /*0130*/  MOV R5, UR6 ;  /* 0x0000000600057c02 */ /* 0x004fc80008000f00 */
[----:B0-----:R-:W-:-:S13]  /*0140*/  ISETP.GE.AND P0, PT, R3, R5, PT ;  /* 0x000000050300720c */ /* 0x001fda0003f06270 */
[----:B------:R-:W-:Y:S05]  /*0150*/  @P0 BRA `(.L_x_2) ;  /* 0x00000008000c0947 */ /* 0x000fea0003800000 */
[----:B------:R-:W-:Y:S02]  /*0160*/  IMAD R6, R4, R5, RZ ;  /* 0x0000000504067224 */ /* 0x000fe400078e02ff */
[----:B------:R-:W-:-:S07]  /*0170*/  IMAD.MOV.U32 R8, RZ, RZ, R3 ;  /* 0x000000ffff087224 */ /* 0x000fce00078e0003 */
.L_x_7:
[----:B0-----:R-:W0:Y:S01]  /*0180*/  LDCU UR6, c[0x3][URZ] ;  /* 0x00c00000ff0677ac */ /* 0x001e220008000800 */
[----:B------:R-:W-:Y:S01]  /*0190*/  HFMA2 R7, -RZ, RZ, 0, 0 ;  /* 0x00000000ff077431 */ /* 0x000fe200000001ff */
[----:B------:R-:W-:Y:S02]  /*01a0*/  CS2R R24, SRZ ;  /* 0x0000000000187805 */ /* 0x000fe4000001ff00 */
[----:B0-----:R-:W-:-:S05]  /*01b0*/  MOV R5, UR6 ;  /* 0x0000000600057c02 */ /* 0x001fca0008000f00 */
[----:B------:R-:W-:-:S05]  /*01c0*/  VIADD R0, R5, 0xffffffff ;  /* 0xffffffff05007836 */ /* 0x000fca0000000000 */
[----:B------:R-:W-:-:S13]  /*01d0*/  ISETP.GE.U32.AND P0, PT, R0, 0x7, PT ;  /* 0x000000070000780c */ /* 0x000fda0003f06070 */
[----:B------:R-:W-:Y:S05]  /*01e0*/  @!P0 BRA `(.L_x_3) ;  /* 0x0000000000ec8947 */ /* 0x000fea0003800000 */
[----:B------:R-:W-:Y:S01]  /*01f0*/  IMAD.IADD R10, R8, 0x1, R5 ;  /* 0x00000001080a7824 */ /* 0x000fe200078e0205 */
[C---:B------:R-:W-:Y:S01]  /*0200*/  LEA R12, R5.reuse, R8, 0x1 ;  /* 0x00000008050c7211 */ /* 0x040fe200078e08ff */
[C-C-:B------:R-:W-:Y:S01]  /*0210*/  IMAD R7, R5.reuse, 0x3, R8.reuse ;  /* 0x0000000305077824 */ /* 0x140fe200078e0208 */
[----:B------:R-:W-:Y:S01]  /*0220*/  MOV R0, R6 ;  /* 0x0000000600007202 */ /* 0x000fe20000000f00 */
[C-C-:B------:R-:W-:Y:S01]  /*0230*/  IMAD R9, R5.reuse, 0x4, R8.reuse ;  /* 0x0000000405097824 */ /* 0x140fe200078e0208 */
[----:B------:R-:W-:Y:S01]  /*0240*/  MOV R2, UR7 ;  /* 0x0000000700027c02 */ /* 0x000fe20008000f00 */
[C-C-:B------:R-:W-:Y:S01]  /*0250*/  IMAD R11, R5.reuse, 0x5, R8.reuse ;  /* 0x00000005050b7824 */ /* 0x140fe200078e0208 */
[----:B------:R-:W-:Y:S01]  /*0260*/  CS2R R24, SRZ ;  /* 0x0000000000187805 */ /* 0x000fe2000001ff00 */
[C-C-:B------:R-:W-:Y:S02]  /*0270*/  IMAD R13, R5.reuse, 0x6, R8.reuse ;  /* 0x00000006050d7824 */ /* 0x140fe400078e0208 */
[----:B------:R-:W-:-:S02]  /*0280*/  IMAD R26, R5, 0x7, R8 ;  /* 0x00000007051a7824 */ /* 0x000fc400078e0208 */
[----:B------:R-:W-:-:S07]  /*0290*/  IMAD.MOV.U32 R27, RZ, RZ, R8 ;  /* 0x000000ffff1b7224 */ /* 0x000fce00078e0008 */
.L_x_4:
[----:B------:R-:W0:Y:S08]  /*02a0*/  LDC.64 R22, c[0x0][0x388] ;  /* 0x0000e200ff167b82 */ /* 0x000e300000000a00 */
[----:B------:R-:W2:Y:S01]  /*02b0*/  LDC.64 R14, c[0x0][0x380] ;  /* 0x0000e000ff0e7b82 */ /* 0x000ea20000000a00 */
[----:B0-----:R-:W-:-:S05]  /*02c0*/  IMAD.WIDE.U32 R28, R27, 0x8, R22 ;  /* 0x000000081b1c7825 */ /* 0x001fca00078e0016 */
[----:B-1----:R-:W3:Y:S01]  /*02d0*/  LDG.E.64 R20, desc[UR8][R28.64] ;  /* 0x000000081c147981 */ /* 0x002ee2000c1e1b00 */
[----:B--2---:R-:W-:-:S05]  /*02e0*/  IMAD.WIDE R14, R0, 0x8, R14 ;  /* 0x00000008000e7825 */ /* 0x004fca00078e020e */
[----:B------:R-:W3:Y:S02]  /*02f0*/  LDG.E.64 R16, desc[UR8][R14.64] ;  /* 0x000000080e107981 */ /* 0x000ee4000c1e1b00 */
[----:B---3--:R-:W-:Y:S01]  /*0300*/  DFMA R20, R16, R20, R24 ;  /* 0x000000141014722b */ /* 0x008fe20000000018 */
[--C-:B------:R-:W-:Y:S01]  /*0310*/  IMAD.WIDE.U32 R24, R10, 0x8, R22.reuse ;  /* 0x000000080a187825 */ /* 0x100fe200078e0016 */
[----:B------:R-:W2:Y:S04]  /*0320*/  LDG.E.64 R16, desc[UR8][R14.64+0x8] ;  /* 0x000008080e107981 */ /* 0x000ea8000c1e1b00 */
[----:B------:R-:W2:Y:S01]  /*0330*/  LDG.E.64 R18, desc[UR8][R24.64] ;  /* 0x0000000818127981 */ /* 0x000ea2000c1e1b00 */
[----:B------:R-:W-:Y:S01]  /*0340*/  IMAD.WIDE.U32 R28, R12, 0x8, R22 ;  /* 0x000000080c1c7825 */ /* 0x000fe200078e0016 */
[----:B--2---:R-:W-:-:S04]  /*0350*/  DFMA R18, R16, R18, R20 ;  /* 0x000000121012722b */ /* 0x004fc80000000014 */
[----:B------:R-:W2:Y:S04]  /*0360*/  LDG.E.64 R20, desc[UR8][R28.64] ;  /* 0x000000081c147981 */ /* 0x000ea8000c1e1b00 */
[----:B------:R-:W2:Y:S01]  /*0370*/  LDG.E.64 R16, desc[UR8][R14.64+0x10] ;  /* 0x000010080e107981 */ /* 0x000ea2000c1e1b00 */
[----:B------:R-:W-:Y:S01]  /*0380*/  IMAD.WIDE.U32 R24, R7, 0x8, R22 ;  /* 0x0000000807187825 */ /* 0x000fe200078e0016 */
[----:B--2---:R-:W-:-:S04]  /*0390*/  DFMA R20, R16, R20, R18 ;  /* 0x000000141014722b */ /* 0x004fc80000000012 */
[----:B------:R0:W2:Y:S04]  /*03a0*/  LDG.E.64 R18, desc[UR8][R24.64] ;  /* 0x0000000818127981 */ /* 0x0000a8000c1e1b00 */
[----:B------:R-:W2:Y:S01]  /*03b0*/  LDG.E.64 R16, desc[UR8][R14.64+0x18] ;  /* 0x000018080e107981 */ /* 0x000ea2000c1e1b00 */
[----:B0-----:R-:W-:Y:S01]  /*03c0*/  IMAD.WIDE.U32 R24, R9, 0x8, R22 ;  /* 0x0000000809187825 */ /* 0x001fe200078e0016 */
[----:B--2---:R-:W-:-:S04]  /*03d0*/  DFMA R18, R16, R18, R20 ;  /* 0x000000121012722b */ /* 0x004fc80000000014 */
[----:B------:R-:W2:Y:S04]  /*03e0*/  LDG.E.64 R20, desc[UR8][R24.64] ;  /* 0x0000000818147981 */ /* 0x000ea8000c1e1b00 */
[----:B------:R-:W2:Y:S01]  /*03f0*/  LDG.E.64 R16, desc[UR8][R14.64+0x20] ;  /* 0x000020080e107981 */ /* 0x000ea2000c1e1b00 */
[----:B------:R-:W-:-:S03]  /*0400*/  IMAD.WIDE.U32 R28, R11, 0x8, R22 ;  /* 0x000000080b1c7825 */ /* 0x000fc600078e0016 */
[----:B------:R-:W3:Y:S01]  /*0410*/  LDG.E.64 R24, desc[UR8][R14.64+0x38] ;  /* 0x000038080e187981 */ /* 0x000ee2000c1e1b00 */
[----:B--2---:R-:W-:-:S03]  /*0420*/  DFMA R20, R16, R20, R18 ;  /* 0x000000141014722b */ /* 0x004fc60000000012 */
[----:B------:R-:W2:Y:S04]  /*0430*/  LDG.E.64 R16, desc[UR8][R28.64] ;  /* 0x000000081c107981 */ /* 0x000ea8000c1e1b00 */
[----:B------:R-:W2:Y:S01]  /*0440*/  LDG.E.64 R18, desc[UR8][R14.64+0x28] ;  /* 0x000028080e127981 */ /* 0x000ea2000c1e1b00 */
[----:B------:R-:W-:Y:S01]  /*0450*/  VIADD R2, R2, 0x8 ;  /* 0x0000000802027836 */ /* 0x000fe20000000000 */
[----:B--2---:R-:W-:Y:S01]  /*0460*/  DFMA R16, R18, R16, R20 ;  /* 0x000000101210722b */ /* 0x004fe20000000014 */
[--C-:B------:R-:W-:Y:S01]  /*0470*/  IMAD.WIDE.U32 R18, R13, 0x8, R22.reuse ;  /* 0x000000080d127825 */ /* 0x100fe200078e0016 */
[----:B------:R-:W2:Y:S03]  /*0480*/  LDG.E.64 R20, desc[UR8][R14.64+0x30] ;  /* 0x000030080e147981 */ /* 0x000ea6000c1e1b00 */
[----:B------:R-:W-:-:S02]  /*0490*/  IMAD.WIDE.U32 R22, R26, 0x8, R22 ;  /* 0x000000081a167825 */ /* 0x000fc400078e0016 */
[----:B------:R-:W2:Y:S04]  /*04a0*/  LDG.E.64 R18, desc[UR8][R18.64] ;  /* 0x0000000812127981 */ /* 0x000ea8000c1e1b00 */
[----:B------:R-:W3:Y:S01]  /*04b0*/  LDG.E.64 R22, desc[UR8][R22.64] ;  /* 0x0000000816167981 */ /* 0x000ee2000c1e1b00 */
[----:B------:R-:W-:Y:S01]  /*04c0*/  ISETP.NE.AND P0, PT, R2, RZ, PT ;  /* 0x000000ff0200720c */ /* 0x000fe20003f05270 */
[C---:B------:R-:W-:Y:S01]  /*04d0*/  IMAD R12, R5.reuse, 0x8, R12 ;  /* 0x00000008050c7824 */ /* 0x040fe200078e020c */
[----:B------:R-:W-:Y:S01]  /*04e0*/  IADD3 R0, PT, PT, R0, 0x8, RZ ;  /* 0x0000000800007810 */ /* 0x000fe20007ffe0ff */
[C---:B------:R-:W-:Y:S01]  /*04f0*/  IMAD R11, R5.reuse, 0x8, R11 ;  /* 0x00000008050b7824 */ /* 0x040fe200078e020b */
[C---:B------:R-:W-:Y:S01]  /*0500*/  LEA R10, R5.reuse, R10, 0x3 ;  /* 0x0000000a050a7211 */ /* 0x040fe200078e18ff */
[C---:B------:R-:W-:Y:S01]  /*0510*/  IMAD R27, R5.reuse, 0x8, R27 ;  /* 0x00000008051b7824 */ /* 0x040fe200078e021b */
[----:B------:R-:W-:-:S02]  /*0520*/  LEA R7, R5, R7, 0x3 ;  /* 0x0000000705077211 */ /* 0x000fc400078e18ff */
[C---:B------:R-:W-:Y:S02]  /*0530*/  LEA R9, R5.reuse, R9, 0x3 ;  /* 0x0000000905097211 */ /* 0x040fe400078e18ff */
[C---:B------:R-:W-:Y:S02]  /*0540*/  LEA R13, R5.reuse, R13, 0x3 ;  /* 0x0000000d050d7211 */ /* 0x040fe400078e18ff */
[----:B------:R-:W-:Y:S01]  /*0550*/  LEA R26, R5, R26, 0x3 ;  /* 0x0000001a051a7211 */ /* 0x000fe200078e18ff */
[----:B--2---:R-:W-:-:S08]  /*0560*/  DFMA R16, R20, R18, R16 ;  /* 0x000000121410722b */ /* 0x004fd00000000010 */
[----:B---3--:R-:W-:Y:S01]  /*0570*/  DFMA R24, R24, R22, R16 ;  /* 0x000000161818722b */ /* 0x008fe20000000010 */
[----:B------:R-:W-:Y:S10]  /*0580*/  @P0 BRA `(.L_x_4) ;  /* 0xfffffffc00440947 */ /* 0x000ff4000383ffff */
[----:B------:R-:W-:-:S07]  /*0590*/  MOV R7, UR4 ;  /* 0x0000000400077c02 */ /* 0x000fce0008000f00 */
.L_x_3:
[----:B------:R-:W-:-:S09]  /*05a0*/  UISETP.NE.AND UP0, UPT, UR5, URZ, UPT ;  /* 0x000000ff0500728c */ /* 0x000fd2000bf05270 */
[----:B------:R-:W-:Y:S05]  /*05b0*/  BRA.U !UP0, `(.L_x_5) ;  /* 0x0000000108d87547 */ /* 0x000fea000b800000 */
[----:B------:R-:W-:Y:S01]  /*05c0*/  LOP3.LUT P0, R0, R5, 0x3, RZ, 0xc0, !PT ;  /* 0x0000000305007812 */ /* 0x000fe2000780c0ff */
[----:B------:R-:W-:-:S12]  /*05d0*/  BRA.U !UP1, `(.L_x_6) ;  /* 0x0000000109647547 */ /* 0x000fd8000b800000 */
[----:B------:R-:W0:Y:S01]  /*05e0*/  LDC.64 R18, c[0x0][0x388] ;  /* 0x0000e200ff127b82 */ /* 0x000e220000000a00 */
[----:B------:R-:W-:Y:S01]  /*05f0*/  IADD3 R9, PT, PT, R6, R7, RZ ;  /* 0x0000000706097210 */ /* 0x000fe20007ffe0ff */
[----:B------:R-:W-:-:S06]  /*0600*/  IMAD R2, R7, R5, R8 ;  /* 0x0000000507027224 */ /* 0x000fcc00078e0208 */
[----:B------:R-:W2:Y:S01]  /*0610*/  LDC.64 R28, c[0x0][0x380] ;  /* 0x0000e000ff1c7b82 */ /* 0x000ea20000000a00 */
[----:B0-----:R-:W-:-:S04]  /*0620*/  IMAD.WIDE.U32 R12, R2, 0x8, R18 ;  /* 0x00000008020c7825 */ /* 0x001fc800078e0012 */
[----:B------:R-:W-:Y:S02]  /*0630*/  IMAD.IADD R2, R2, 0x1, R5 ;  /* 0x0000000102027824 */ /* 0x000fe400078e0205 */
[----:B-1----:R-:W3:Y:S01]  /*0640*/  LDG.E.64 R12, desc[UR8][R12.64] ;  /* 0x000000080c0c7981 */ /* 0x002ee2000c1e1b00 */
[----:B--2---:R-:W-:-:S05]  /*0650*/  IMAD.WIDE R28, R9, 0x8, R28 ;  /* 0x00000008091c7825 */ /* 0x004fca00078e021c */
[----:B------:R-:W3:Y:S01]  /*0660*/  LDG.E.64 R10, desc[UR8][R28.64] ;  /* 0x000000081c0a7981 */ /* 0x000ee2000c1e1b00 */
[C-C-:B------:R-:W-:Y:S01]  /*0670*/  IMAD.WIDE.U32 R16, R2.reuse, 0x8, R18.reuse ;  /* 0x0000000802107825 */ /* 0x140fe200078e0012 */
[-C--:B------:R-:W-:Y:S02]  /*0680*/  IADD3 R2, PT, PT, R2, R5.reuse, RZ ;  /* 0x0000000502027210 */ /* 0x080fe40007ffe0ff */
[----:B------:R-:W2:Y:S04]  /*0690*/  LDG.E.64 R14, desc[UR8][R28.64+0x8] ;  /* 0x000008081c0e7981 */ /* 0x000ea8000c1e1b00 */
[----:B------:R-:W2:Y:S01]  /*06a0*/  LDG.E.64 R16, desc[UR8][R16.64] ;  /* 0x0000000810107981 */ /* 0x000ea2000c1e1b00 */
[C---:B------:R-:W-:Y:S01]  /*06b0*/  IMAD.WIDE.U32 R20, R2.reuse, 0x8, R18 ;  /* 0x0000000802147825 */ /* 0x040fe200078e0012 */
[----:B------:R-:W-:-:S02]  /*06c0*/  IADD3 R9, PT, PT, R2, R5, RZ ;  /* 0x0000000502097210 */ /* 0x000fc40007ffe0ff */
[----:B------:R-:W4:Y:S04]  /*06d0*/  LDG.E.64 R22, desc[UR8][R28.64+0x10] ;  /* 0x000010081c167981 */ /* 0x000f28000c1e1b00 */
[----:B------:R-:W4:Y:S01]  /*06e0*/  LDG.E.64 R20, desc[UR8][R20.64] ;  /* 0x0000000814147981 */ /* 0x000f22000c1e1b00 */
[----:B------:R-:W-:-:S03]  /*06f0*/  IMAD.WIDE.U32 R18, R9, 0x8, R18 ;  /* 0x0000000809127825 */ /* 0x000fc600078e0012 */
[----:B------:R-:W5:Y:S04]  /*0700*/  LDG.E.64 R26, desc[UR8][R28.64+0x18] ;  /* 0x000018081c1a7981 */ /* 0x000f68000c1e1b00 */
[----:B------:R-:W5:Y:S01]  /*0710*/  LDG.E.64 R18, desc[UR8][R18.64] ;  /* 0x0000000812127981 */ /* 0x000f62000c1e1b00 */
[----:B------:R-:W-:Y:S01]  /*0720*/  VIADD R7, R7, 0x4 ;  /* 0x0000000407077836 */ /* 0x000fe20000000000 */
[----:B---3--:R-:W-:-:S08]  /*0730*/  DFMA R10, R10, R12, R24 ;  /* 0x0000000c0a0a722b */ /* 0x008fd00000000018 */
[----:B--2---:R-:W-:-:S08]  /*0740*/  DFMA R10, R14, R16, R10 ;  /* 0x000000100e0a722b */ /* 0x004fd0000000000a */
[----:B----4-:R-:W-:-:S08]  /*0750*/  DFMA R10, R22, R20, R10 ;  /* 0x00000014160a722b */ /* 0x010fd0000000000a */
[----:B-----5:R-:W-:-:S11]  /*0760*/  DFMA R24, R26, R18, R10 ;  /* 0x000000121a18722b */ /* 0x020fd6000000000a */
.L_x_6:
[----:B------:R-:W-:Y:S05]  /*0770*/  @!P0 BRA `(.L_x_5) ;  /* 0x0000000000688947 */ /* 0x000fea0003800000 */
[----:B------:R-:W0:Y:S01]  /*0780*/  LDC.64 R18, c[0x0][0x388] ;  /* 0x0000e200ff127b82 */ /* 0x000e220000000a00 */
[----:B------:R-:W-:Y:S02]  /*0790*/  ISETP.NE.AND P0, PT, R0, 0x1, PT ;  /* 0x000000010000780c */ /* 0x000fe40003f05270 */
[----:B------:R-:W-:-:S05]  /*07a0*/  LOP3.LUT P1, RZ, R5, 0x1, RZ, 0xc0, !PT ;  /* 0x0000000105ff7812 */ /* 0x000fca000782c0ff */
[----:B------:R-:W2:Y:S06]  /*07b0*/  LDC.64 R20, c[0x0][0x380] ;  /* 0x0000e000ff147b82 */ /* 0x000eac0000000a00 */
[----:B------:R-:W-:Y:S01]  /*07c0*/  @P0 IMAD R0, R7, R5, R8 ;  /* 0x0000000507000224 */ /* 0x000fe200078e0208 */
[----:B------:R-:W-:Y:S01]  /*07d0*/  @P0 IADD3 R9, PT, PT, R6, R7, RZ ;  /* 0x0000000706090210 */ /* 0x000fe20007ffe0ff */
[----:B------:R-:W3:Y:S03]  /*07e0*/  LDC.64 R16, c[0x0][0x380] ;  /* 0x0000e000ff107b82 */ /* 0x000ee60000000a00 */
[----:B------:R-:W-:-:S05]  /*07f0*/  @P0 IADD3 R23, PT, PT, R0, R5, RZ ;  /* 0x0000000500170210 */ /* 0x000fca0007ffe0ff */
[----:B------:R-:W4:Y:S01]  /*0800*/  LDC.64 R10, c[0x0][0x388] ;  /* 0x0000e200ff0a7b82 */ /* 0x000f220000000a00 */
[----:B0-----:R-:W-:-:S04]  /*0810*/  @P0 IMAD.WIDE.U32 R12, R0, 0x8, R18 ;  /* 0x00000008000c0825 */ /* 0x001fc800078e0012 */
[----:B--2---:R-:W-:Y:S02]  /*0820*/  @P0 IMAD.WIDE R20, R9, 0x8, R20 ;  /* 0x0000000809140825 */ /* 0x004fe400078e0214 */
[----:B-1----:R-:W2:Y:S02]  /*0830*/  @P0 LDG.E.64 R12, desc[UR8][R12.64] ;  /* 0x000000080c0c0981 */ /* 0x002ea4000c1e1b00 */
[----:B------:R-:W-:Y:S02]  /*0840*/  @P0 VIADD R7, R7, 0x2 ;  /* 0x0000000207070836 */ /* 0x000fe40000000000 */
[----:B------:R-:W2:Y:S01]  /*0850*/  @P0 LDG.E.64 R14, desc[UR8][R20.64] ;  /* 0x00000008140e0981 */ /* 0x000ea2000c1e1b00 */
[----:B------:R-:W-:Y:S02]  /*0860*/  @P0 IMAD.WIDE.U32 R22, R23, 0x8, R18 ;  /* 0x0000000817160825 */ /* 0x000fe400078e0012 */
[----:B------:R-:W-:Y:S02]  /*0870*/  @P1 IADD3 R9, PT, PT, R6, R7, RZ ;  /* 0x0000000706091210 */ /* 0x000fe40007ffe0ff */
[----:B------:R-:W-:Y:S01]  /*0880*/  @P1 IMAD R7, R7, R5, R8 ;  /* 0x0000000507071224 */ /* 0x000fe200078e0208 */
[----:B------:R-:W5:Y:S04]  /*0890*/  @P0 LDG.E.64 R18, desc[UR8][R20.64+0x8] ;  /* 0x0000080814120981 */ /* 0x000f68000c1e1b00 */
[----:B------:R-:W5:Y:S01]  /*08a0*/  @P0 LDG.E.64 R22, desc[UR8][R22.64] ;  /* 0x0000000816160981 */ /* 0x000f62000c1e1b00 */
[----:B---3--:R-:W-:-:S04]  /*08b0*/  @P1 IMAD.WIDE R16, R9, 0x8, R16 ;  /* 0x0000000809101825 */ /* 0x008fc800078e0210 */
[----:B----4-:R-:W-:Y:S02]  /*08c0*/  @P1 IMAD.WIDE.U32 R10, R7, 0x8, R10 ;  /* 0x00000008070a1825 */ /* 0x010fe400078e000a */
[----:B------:R-:W3:Y:S04]  /*08d0*/  @P1 LDG.E.64 R16, desc[UR8][R16.64] ;  /* 0x0000000810101981 */ /* 0x000ee8000c1e1b00 */
[----:B------:R-:W3:Y:S01]  /*08e0*/  @P1 LDG.E.64 R10, desc[UR8][R10.64] ;  /* 0x000000080a0a1981 */ /* 0x000ee2000c1e1b00 */
[----:B--2---:R-:W-:-:S08]  /*08f0*/  @P0 DFMA R12, R14, R12, R24 ;  /* 0x0000000c0e0c022b */ /* 0x004fd00000000018 */
[----:B-----5:R-:W-:-:S08]  /*0900*/  @P0 DFMA R24, R18, R22, R12 ;  /* 0x000000161218022b */ /* 0x020fd0000000000c */
[----:B---3--:R-:W-:-:S11]  /*0910*/  @P1 DFMA R24, R16, R10, R24 ;  /* 0x0000000a1018122b */ /* 0x008fd60000000018 */
.L_x_5:
[----:B------:R-:W0:Y:S01]  /*0920*/  LDC.64 R10, c[0x0][0x390] ;  /* 0x0000e400ff0a7b82 */ /* 0x000e220000000a00 */
[----:B------:R-:W-:Y:S01]  /*0930*/  IADD3 R7, PT, PT, R6, R8, RZ ;  /* 0x0000000806077210 */ /* 0x000fe20007ffe0ff */
[----:B------:R-:W-:-:S05]  /*0940*/  VIADD R8, R8, 0x20 ;  /* 0x0000002008087836 */ /* 0x000fca0000000000 */
[----:B------:R-:W-:Y:S01]  /*0950*/  ISETP.GE.AND P0, PT, R8, R5, PT ;  /* 0x000000050800720c */ /* 0x000fe20003f06270 */
[----:B0-----:R-:W-:-:S05]  /*0960*/  IMAD.WIDE R10, R7, 0x8, R10 ;  /* 0x00000008070a7825 */ /* 0x001fca00078e020a */
[----:B-1----:R0:W-:Y:S07]  /*0970*/  STG.E.64 desc[UR8][R10.64], R24 ;  /* 0x000000180a007986 */ /* 0x0021ee000c101b08 */
[----:B------:R-:W-:Y:S05]  /*0980*/  @!P0 BRA `(.L_x_7) ;  /* 0xfffffff400fc8947 */ /* 0x000fea000383ffff */
.L_x_2:
[----:B-1----:R-:W-:Y:S05]  /*0990*/  BSYNC.RECONVERGENT B0 ;  /* 0x0000000000007941 */ /* 0x002fea0003800200 */
.L_x_1:
[----:B------:R-:W-:-:S04]  /*09a0*/  IADD3 R4, PT, PT, R4, 0x100, RZ ;  /* 0x0000010004047810 */ /* 0x000fc80007ffe0ff */
[----:B------:R-:W-:-:S13]  /*09b0*/  ISETP.GE.AND P0, PT, R4, R5, PT ;  /* 0x000000050400720c */ /* 0x000fda0003f06270 */
[----:B------:R-:W-:Y:S05]  /*09c0*/  @!P0 BRA `(.L_x_8) ;  /* 0xfffffff400d08947 */ /* 0x000fea000383ffff */
[----:B------:R-:W-:Y:S05]  /*09d0*/  EXIT ;  /* 0x000000000000794d */ /* 0x000fea0003800000 */
.L_x_0:
[----:B0-----:R-:W-:-:S04]  /*09e0*/  LOP3.LUT R0, RZ, R3, RZ, 0x33, !PT ;  /* 0x00000003ff007212 */ /* 0x001fc800078e33ff */
[----:B------:R-:W-:-:S04]  /*09f0*/  IADD3 R0, PT, PT, R0, UR4, RZ ;  /* 0x0000000400007c10 */ /* 0x000fc8000fffe0ff */
[----:B------:R-:W-:-:S04]  /*0a00*/  LEA.HI R13, R0, 0x1, RZ, 0x1b ;  /* 0x00000001000d7811 */ /* 0x000fc800078fd8ff */
[----:B------:R-:W-:-:S05]  /*0a10*/  LOP3.LUT R14, R13, 0x7, RZ, 0xc0, !PT ;  /* 0x000000070d0e7812 */ /* 0x000fca00078ec0ff */
[----:B------:R-:W-:-:S05]  /*0a20*/  VIADD R2, R14, 0xffffffff ;  /* 0xffffffff0e027836 */ /* 0x000fca0000000000 */
[----:B------:R-:W-:Y:S02]  /*0a30*/  ISETP.GE.U32.AND P0, PT, R2, 0x3, PT ;  /* 0x000000030200780c */ /* 0x000fe40003f06070 */
[----:B------:R-:W-:-:S11]  /*0a40*/  LOP3.LUT R2, R13, 0xffffff8, RZ, 0xc0, !PT ;  /* 0x0ffffff80d027812 */ /* 0x000fd600078ec0ff */
.L_x_13:
[----:B0-----:R-:W0:Y:S01]  /*0a50*/  LDC R12, c[0x3][RZ] ;  /* 0x00c00000ff0c7b82 */ /* 0x001e220000000800 */
[----:B------:R-:W-:Y:S01]  /*0a60*/  BSSY.RECONVERGENT B0, `(.L_x_9) ;  /* 0x000002a000007945 */ /* 0x000fe20003800200 */
[----:B0-----:R-:W-:-:S13]  /*0a70*/  ISETP.GE.AND P1, PT, R3, R12, PT ;  /* 0x0000000c0300720c */ /* 0x001fda0003f26270 */
[----:B--23--:R-:W-:Y:S05]  /*0a80*/  @P1 BRA `(.L_x_10) ;  /* 0x00000000009c1947 */ /* 0x00cfea0003800000 */
[----:B------:R-:W0:Y:S01]  /*0a90*/  LDC.64 R6, c[0x0][0x390] ;  /* 0x0000e400ff067b82 */ /* 0x000e220000000a00 */
[----:B------:R-:W-:Y:S01]  /*0aa0*/  BSSY.RECONVERGENT B1, `(.L_x_11) ;  /* 0x0000012000017945 */ /* 0x000fe20003800200 */
[----:B------:R-:W-:Y:S02]  /*0ab0*/  MOV R5, RZ ;  /* 0x000000ff00057202 */ /* 0x000fe40000000f00 */
[----:B------:R-:W-:-:S07]  /*0ac0*/  MOV R11, R3 ;  /* 0x00000003000b7202 */ /* 0x000fce0000000f00 */
.L_x_12:
[----:B--2---:R-:W-:Y:S01]  /*0ad0*/  IMAD R9, R4, R12, R11 ;  /* 0x0000000c04097224 */ /* 0x004fe200078e020b */
[----:B------:R-:W-:Y:S01]  /*0ae0*/  MOV R10, R11 ;  /* 0x0000000b000a7202 */ /* 0x000fe20000000f00 */
[----:B------:R-:W-:Y:S01]  /*0af0*/  VIADD R5, R5, 0x8 ;  /* 0x0000000805057836 */ /* 0x000fe20000000000 */
[----:B------:R-:W-:Y:S01]  /*0b00*/  IADD3 R11, PT, PT, R11, 0x100, RZ ;  /* 0x000001000b0b7810 */ /* 0x000fe20007ffe0ff */
[----:B0-----:R-:W-:-:S03]  /*0b10*/  IMAD.WIDE R8, R9, 0x8, R6 ;  /* 0x0000000809087825 */ /* 0x001fc600078e0206 */
[----:B------:R-:W-:Y:S02]  /*0b20*/  ISETP.NE.AND P1, PT, R5, R2, PT ;  /* 0x000000020500720c */ /* 0x000fe40003f25270 */
[----:B-1----:R2:W-:Y:S04]  /*0b30*/  STG.E.64 desc[UR8][R8.64], RZ ;  /* 0x000000ff08007986 */ /* 0x0025e8000c101b08 */
[----:B------:R2:W-:Y:S04]  /*0b40*/  STG.E.64 desc[UR8][R8.64+0x100], RZ ;  /* 0x000100ff08007986 */ /* 0x0005e8000c101b08 */
[----:B------:R2:W-:Y:S04]  /*0b50*/  STG.E.64 desc[UR8][R8.64+0x200], RZ ;  /* 0x000200ff08007986 */ /* 0x0005e8000c101b08 */
[----:B------:R2:W-:Y:S04]  /*0b60*/  STG.E.64 desc[UR8][R8.64+0x300], RZ ;  /* 0x000300ff08007986 */ /* 0x0005e8000c101b08 */
[----:B------:R2:W-:Y:S04]  /*0b70*/  STG.E.64 desc[UR8][R8.64+0x400], RZ ;  /* 0x000400ff08007986 */ /* 0x0005e8000c101b08 */
[----:B------:R2:W-:Y:S04]  /*0b80*/  STG.E.64 desc[UR8][R8.64+0x500], RZ ;  /* 0x000500ff08007986 */ /* 0x0005e8000c101b08 */
[----:B------:R2:W-:Y:S04]  /*0b90*/  STG.E.64 desc[UR8][R8.64+0x600], RZ ;  /* 0x000600ff08007986 */ /* 0x0005e8000c101b08 */
[----:B------:R2:W-:Y:S01]  /*0ba0*/  STG.E.64 desc[UR8][R8.64+0x700], RZ ;  /* 0x000700ff08007986 */ /* 0x0005e2000c101b08 */
[----:B------:R-:W-:Y:S05]  /*0bb0*/  @P1 BRA `(.L_x_12) ;  /* 0xfffffffc00c41947 */ /* 0x000fea000383ffff */
[----:B------:R-:W-:Y:S05]  /*0bc0*/  BSYNC.RECONVERGENT B1 ;  /* 0x0000000000017941 */ /* 0x000fea0003800200 */
.L_x_11:
[----:B------:R-:W-:-:S13]  /*0bd0*/  ISETP.NE.AND P1, PT, R14, RZ, PT ;  /* 0x000000ff0e00720c */ /* 0x000fda0003f25270 */
[----:B------:R-:W-:Y:S05]  /*0be0*/  @!P1 BRA `(.L_x_10) ;  /* 0x0000000000449947 */ /* 0x000fea0003800000 */
[----:B------:R0:W-:Y:S01]  /*0bf0*/  @P0 STG.E.64 desc[UR8][R8.64+0x800], RZ ;  /* 0x000800ff08000986 */ /* 0x0001e2000c101b08 */
[----:B------:R-:W-:Y:S01]  /*0c00*/  LOP3.LUT P1, RZ, R13, 0x3, RZ, 0xc0, !PT ;  /* 0x000000030dff7812 */ /* 0x000fe2000782c0ff */
[----:B------:R-:W-:Y:S02]  /*0c10*/  @P0 VIADD R11, R10, 0x180 ;  /* 0x000001800a0b0836 */ /* 0x000fe40000000000 */
[----:B------:R0:W-:Y:S04]  /*0c20*/  @P0 STG.E.64 desc[UR8][R8.64+0x900], RZ ;  /* 0x000900ff08000986 */ /* 0x0001e8000c101b08 */
[----:B------:R0:W-:Y:S04]  /*0c30*/  @P0 STG.E.64 desc[UR8][R8.64+0xa00], RZ ;  /* 0x000a00ff08000986 */ /* 0x0001e8000c101b08 */
[----:B------:R0:W-:Y:S02]  /*0c40*/  @P0 STG.E.64 desc[UR8][R8.64+0xb00], RZ ;  /* 0x000b00ff08000986 */ /* 0x0001e4000c101b08 */
[----:B------:R-:W-:Y:S05]  /*0c50*/  @!P1 BRA `(.L_x_10) ;  /* 0x0000000000289947 */ /* 0x000fea0003800000 */
[C---:B------:R-:W-:Y:S02]  /*0c60*/  LOP3.LUT P2, RZ, R0.reuse, 0x60, RZ, 0xc0, !PT ;  /* 0x0000006000ff7812 */ /* 0x040fe4000784c0ff */
[----:B------:R-:W-:-:S11]  /*0c70*/  LOP3.LUT P1, RZ, R0, 0x20, RZ, 0xc0, !PT ;  /* 0x0000002000ff7812 */ /* 0x000fd6000782c0ff */
[----:B0-2---:R-:W-:Y:S01]  /*0c80*/  @P2 IMAD R9, R4, R12, R11 ;  /* 0x0000000c04092224 */ /* 0x005fe200078e020b */
[----:B------:R-:W-:-:S03]  /*0c90*/  @P2 IADD3 R11, PT, PT, R11, 0x40, RZ ;  /* 0x000000400b0b2810 */ /* 0x000fc60007ffe0ff */
[----:B------:R-:W-:-:S04]  /*0ca0*/  @P2 IMAD.WIDE R8, R9, 0x8, R6 ;  /* 0x0000000809082825 */ /* 0x000fc800078e0206 */
[----:B------:R-:W-:Y:S01]  /*0cb0*/  @!P1 IMAD R5, R4, R12, R11 ;  /* 0x0000000c04059224 */ /* 0x000fe200078e020b */
[----:B------:R3:W-:Y:S03]  /*0cc0*/  @P2 STG.E.64 desc[UR8][R8.64], RZ ;  /* 0x000000ff08002986 */ /* 0x0007e6000c101b08 */
[----:B------:R-:W-:Y:S01]  /*0cd0*/  @!P1 IMAD.WIDE R6, R5, 0x8, R6 ;  /* 0x0000000805069825 */ /* 0x000fe200078e0206 */
[----:B------:R3:W-:Y:S04]  /*0ce0*/  @P2 STG.E.64 desc[UR8][R8.64+0x100], RZ ;  /* 0x000100ff08002986 */ /* 0x0007e8000c101b08 */
[----:B------:R3:W-:Y:S02]  /*0cf0*/  @!P1 STG.E.64 desc[UR8][R6.64], RZ ;  /* 0x000000ff06009986 */ /* 0x0007e4000c101b08 */
.L_x_10:
[----:B-1----:R-:W-:Y:S05]  /*0d00*/  BSYNC.RECONVERGENT B0 ;  /* 0x0000000000007941 */ /* 0x002fea0003800200 */
.L_x_9:
[----:B------:R-:W-:-:S04]  /*0d10*/  IADD3 R4, PT, PT, R4, 0x100, RZ ;  /* 0x0000010004047810 */ /* 0x000fc80007ffe0ff */
[----:B------:R-:W-:-:S13]  /*0d20*/  ISETP.GE.AND P1, PT, R4, R12, PT ;  /* 0x0000000c0400720c */ /* 0x000fda0003f26270 */
[----:B------:R-:W-:Y:S05]  /*0d30*/  @!P1 BRA `(.L_x_13) ;  /* 0xfffffffc00449947 */ /* 0x000fea000383ffff */
[----:B------:R-:W-:Y:S05]  /*0d40*/  EXIT ;  /* 0x000000000000794d */ /* 0x000fea0003800000 */
.L_x_14:
[----:B------:R-:W-:-:S00]  /*0d50*/  BRA `(.L_x_14) ;  /* 0xfffffffc00fc7947 */ /* 0x000fc0000383ffff */
[----:B------:R-:W-:-:S00]  /*0d60*/  NOP ;  /* 0x0000000000007918 */ /* 0x000fc00000000000 */
        /* <DEDUP_REMOVED lines=9> */
.L_x_15:


//--------------------- .nv.shared.reserved.0     --------------------------
	.section	.nv.shared.reserved.0,"aw",@nobits
	.weak		__nv_reservedSMEM_offset_0_alias
	.size		__nv_reservedSMEM_offset_0_alias, 0, 64
	.other		__nv_reservedSMEM_offset_0_alias,@"STO_CUDA_RESERVED_SHARED STV_DEFAULT"
__nv_reservedSMEM_offset_0_alias:
	.zero		0
	.zero		64


//--------------------- .nv.constant0._Z21matrix_product_globalPdS_S_ --------------------------
	.section	.nv.constant0._Z21matrix_product_globalPdS_S_,"a",@progbits
	.sectionflags	@""
	.align	4
.nv.constant0._Z21matrix_product_globalPdS_S_:
	.zero		920


//--------------------- SYMBOLS --------------------------

	.type		.nv.reservedSmem.offset0,@object
	.size		.nv.reservedSmem.offset0,0x4
